//
// Generated by NVIDIA NVVM Compiler
//
// Compiler Build ID: CL-36424714
// Cuda compilation tools, release 13.0, V13.0.88
// Based on NVVM 20.0.0
//

.version 9.0
.target sm_100
.address_size 64

	// .globl	_Z9cuda_testPfS_S_

.visible .entry _Z9cuda_testPfS_S_(
	.param .u64 .ptr .align 1 _Z9cuda_testPfS_S__param_0,
	.param .u64 .ptr .align 1 _Z9cuda_testPfS_S__param_1,
	.param .u64 .ptr .align 1 _Z9cuda_testPfS_S__param_2
)
{
	.reg .b32 	%r<2>;
	.reg .b32 	%f<4>;
	.reg .b64 	%rd<11>;

	ld.param.u64 	%rd1, [_Z9cuda_testPfS_S__param_0];
	ld.param.u64 	%rd2, [_Z9cuda_testPfS_S__param_1];
	ld.param.u64 	%rd3, [_Z9cuda_testPfS_S__param_2];
	cvta.to.global.u64 	%rd4, %rd3;
	cvta.to.global.u64 	%rd5, %rd2;
	cvta.to.global.u64 	%rd6, %rd1;
	mov.u32 	%r1, %tid.x;
	mul.wide.u32 	%rd7, %r1, 4;
	add.s64 	%rd8, %rd6, %rd7;
	ld.global.f32 	%f1, [%rd8];
	add.s64 	%rd9, %rd5, %rd7;
	ld.global.f32 	%f2, [%rd9];
	add.f32 	%f3, %f1, %f2;
	add.s64 	%rd10, %rd4, %rd7;
	st.global.f32 	[%rd10], %f3;
	ret;

}


// ===== COMPILED SASS (sm_100) =====

	.target	sm_100

	.elftype	@"ET_EXEC"


//--------------------- .note.nv.tkinfo           --------------------------
	.section	.note.nv.tkinfo,"",@"SHT_NOTE"
	.sectionflags	@"SHF_NOTE_NV_TKINFO"
	.tkinfo
        /*0018*/ 	.word	0x00000002
        /*0030*/ 	.string	""
        /*0030*/ 	.string	"ptxas"
        /*0030*/ 	.string	"Cuda compilation tools, release 13.0, V13.0.88"
        /*0030*/ 	.string	"Build cuda_13.0.r13.0/compiler.36424714_0"
        /*0030*/ 	.string	"-arch sm_100 -m 64 "



//--------------------- .note.nv.cuinfo           --------------------------
	.section	.note.nv.cuinfo,"",@"SHT_NOTE"
	.sectionflags	@"SHF_NOTE_NV_CUINFO"
        /*0018*/ 	.short	0x0002
        /*001a*/ 	.short	0x0064
        /*001c*/ 	.short	0x0082
	.zero		2


//--------------------- .nv.info                  --------------------------
	.section	.nv.info,"",@"SHT_CUDA_INFO"
	.align	4


	//----- nvinfo : EIATTR_REGCOUNT
	.align		4
        /*0000*/ 	.byte	0x04, 0x2f
        /*0002*/ 	.short	(.L_1 - .L_0)
	.align		4
.L_0:
        /*0004*/ 	.word	index@(_Z9cuda_testPfS_S_)
        /*0008*/ 	.word	0x0000000c


	//----- nvinfo : EIATTR_FRAME_SIZE
	.align		4
.L_1:
        /*000c*/ 	.byte	0x04, 0x11
        /*000e*/ 	.short	(.L_3 - .L_2)
	.align		4
.L_2:
        /*0010*/ 	.word	index@(_Z9cuda_testPfS_S_)
        /*0014*/ 	.word	0x00000000


	//----- nvinfo : EIATTR_MIN_STACK_SIZE
	.align		4
.L_3:
        /*0018*/ 	.byte	0x04, 0x12
        /*001a*/ 	.short	(.L_5 - .L_4)
	.align		4
.L_4:
        /*001c*/ 	.word	index@(_Z9cuda_testPfS_S_)
        /*0020*/ 	.word	0x00000000
.L_5:


//--------------------- .nv.compat                --------------------------
	.section	.nv.compat,"",@"SHT_CUDA_COMPAT_INFO"
	.align	4
        /*0000*/ 	.byte	0x02, 0x09, 0x00, 0x00, 0x02, 0x02, 0x01, 0x00, 0x02, 0x05, 0x05, 0x00, 0x03, 0x07, 0x01, 0x01
        /*0010*/ 	.byte	0x02, 0x03, 0x00, 0x00, 0x02, 0x06, 0x01, 0x00, 0x04, 0x0b, 0x08, 0x00, 0x09, 0x00, 0x00, 0x00
        /*0020*/ 	.byte	0x00, 0x00, 0x00, 0x00


//--------------------- .nv.info._Z9cuda_testPfS_S_ --------------------------
	.section	.nv.info._Z9cuda_testPfS_S_,"",@"SHT_CUDA_INFO"
	.sectionflags	@""
	.align	4


	//----- nvinfo : EIATTR_CUDA_API_VERSION
	.align		4
        /*0000*/ 	.byte	0x04, 0x37
        /*0002*/ 	.short	(.L_7 - .L_6)
.L_6:
        /*0004*/ 	.word	0x00000082


	//----- nvinfo : EIATTR_KPARAM_INFO
	.align		4
.L_7:
        /*0008*/ 	.byte	0x04, 0x17
        /*000a*/ 	.short	(.L_9 - .L_8)
.L_8:
        /*000c*/ 	.word	0x00000000
        /*0010*/ 	.short	0x0002
        /*0012*/ 	.short	0x0010
        /*0014*/ 	.byte	0x00, 0xf5, 0x21, 0x00


	//----- nvinfo : EIATTR_KPARAM_INFO
	.align		4
.L_9:
        /*0018*/ 	.byte	0x04, 0x17
        /*001a*/ 	.short	(.L_11 - .L_10)
.L_10:
        /*001c*/ 	.word	0x00000000
        /*0020*/ 	.short	0x0001
        /*0022*/ 	.short	0x0008
        /*0024*/ 	.byte	0x00, 0xf5, 0x21, 0x00


	//----- nvinfo : EIATTR_KPARAM_INFO
	.align		4
.L_11:
        /*0028*/ 	.byte	0x04, 0x17
        /*002a*/ 	.short	(.L_13 - .L_12)
.L_12:
        /*002c*/ 	.word	0x00000000
        /*0030*/ 	.short	0x0000
        /*0032*/ 	.short	0x0000
        /*0034*/ 	.byte	0x00, 0xf5, 0x21, 0x00


	//----- nvinfo : EIATTR_SPARSE_MMA_MASK
	.align		4
.L_13:
        /*0038*/ 	.byte	0x03, 0x50
        /*003a*/ 	.short	0x0000


	//----- nvinfo : EIATTR_MAXREG_COUNT
	.align		4
        /*003c*/ 	.byte	0x03, 0x1b
        /*003e*/ 	.short	0x00ff


	//----- nvinfo : EIATTR_MERCURY_ISA_VERSION
	.align		4
        /*0040*/ 	.byte	0x03, 0x5f
        /*0042*/ 	.short	0x0101


	//----- nvinfo : EIATTR_VRC_CTA_INIT_COUNT
	.align		4
        /*0044*/ 	.byte	0x02, 0x4a
	.zero		1
	.zero		1


	//----- nvinfo : EIATTR_EXIT_INSTR_OFFSETS
	.align		4
        /*0048*/ 	.byte	0x04, 0x1c
        /*004a*/ 	.short	(.L_15 - .L_14)


	//   ....[0]....
.L_14:
        /*004c*/ 	.word	0x000000d0


	//----- nvinfo : EIATTR_CBANK_PARAM_SIZE
	.align		4
.L_15:
        /*0050*/ 	.byte	0x03, 0x19
        /*0052*/ 	.short	0x0018


	//----- nvinfo : EIATTR_PARAM_CBANK
	.align		4
        /*0054*/ 	.byte	0x04, 0x0a
        /*0056*/ 	.short	(.L_17 - .L_16)
	.align		4
.L_16:
        /*0058*/ 	.word	index@(.nv.constant0._Z9cuda_testPfS_S_)
        /*005c*/ 	.short	0x0380
        /*005e*/ 	.short	0x0018


	//----- nvinfo : EIATTR_SW_WAR
	.align		4
.L_17:
        /*0060*/ 	.byte	0x04, 0x36
        /*0062*/ 	.short	(.L_19 - .L_18)
.L_18:
        /*0064*/ 	.word	0x00000008
.L_19:


//--------------------- .nv.callgraph             --------------------------
	.section	.nv.callgraph,"",@"SHT_CUDA_CALLGRAPH"
	.align	4
	.sectionentsize	8
	.align		4
        /*0000*/ 	.word	0x00000000
	.align		4
        /*0004*/ 	.word	0xffffffff
	.align		4
        /*0008*/ 	.word	0x00000000
	.align		4
        /*000c*/ 	.word	0xfffffffe
	.align		4
        /*0010*/ 	.word	0x00000000
	.align		4
        /*0014*/ 	.word	0xfffffffd
	.align		4
        /*0018*/ 	.word	0x00000000
	.align		4
        /*001c*/ 	.word	0xfffffffc


//--------------------- .text._Z9cuda_testPfS_S_  --------------------------
	.section	.text._Z9cuda_testPfS_S_,"ax",@progbits
	.align	128
        .global         _Z9cuda_testPfS_S_
        .type           _Z9cuda_testPfS_S_,@function
        .size           _Z9cuda_testPfS_S_,(.L_x_1 - _Z9cuda_testPfS_S_)
        .other          _Z9cuda_testPfS_S_,@"STO_CUDA_ENTRY STV_DEFAULT"
_Z9cuda_testPfS_S_:
.text._Z9cuda_testPfS_S_:
[----:B------:R-:W-:Y:S01]  /*0000*/  LDC R1, c[0x0][0x37c] ;  /* 0x0000df00ff017b82 */ /* 0x000fe20000000800 */
[----:B------:R-:W0:Y:S07]  /*0010*/  S2R R9, SR_TID.X ;  /* 0x0000000000097919 */ /* 0x000e2e0000002100 */
[----:B------:R-:W0:Y:S01]  /*0020*/  LDC.64 R2, c[0x0][0x380] ;  /* 0x0000e000ff027b82 */ /* 0x000e220000000a00 */
[----:B------:R-:W1:Y:S07]  /*0030*/  LDCU.64 UR4, c[0x0][0x358] ;  /* 0x00006b00ff0477ac */ /* 0x000e6e0008000a00 */
[----:B------:R-:W2:Y:S08]  /*0040*/  LDC.64 R4, c[0x0][0x388] ;  /* 0x0000e200ff047b82 */ /* 0x000eb00000000a00 */
[----:B------:R-:W3:Y:S01]  /*0050*/  LDC.64 R6, c[0x0][0x390] ;  /* 0x0000e400ff067b82 */ /* 0x000ee20000000a00 */
[----:B0-----:R-:W-:-:S04]  /*0060*/  IMAD.WIDE.U32 R2, R9, 0x4, R2 ;  /* 0x0000000409027825 */ /* 0x001fc800078e0002 */
[C---:B--2---:R-:W-:Y:S02]  /*0070*/  IMAD.WIDE.U32 R4, R9.reuse, 0x4, R4 ;  /* 0x0000000409047825 */ /* 0x044fe400078e0004 */
[----:B-1----:R-:W2:Y:S04]  /*0080*/  LDG.E R2, desc[UR4][R2.64] ;  /* 0x0000000402027981 */ /* 0x002ea8000c1e1900 */
[----:B------:R-:W2:Y:S01]  /*0090*/  LDG.E R5, desc[UR4][R4.64] ;  /* 0x0000000404057981 */ /* 0x000ea2000c1e1900 */
[----:B---3--:R-:W-:-:S04]  /*00a0*/  IMAD.WIDE.U32 R6, R9, 0x4, R6 ;  /* 0x0000000409067825 */ /* 0x008fc800078e0006 */
[----:B--2---:R-:W-:-:S05]  /*00b0*/  FADD R9, R2, R5 ;  /* 0x0000000502097221 */ /* 0x004fca0000000000 */
[----:B------:R-:W-:Y:S01]  /*00c0*/  STG.E desc[UR4][R6.64], R9 ;  /* 0x0000000906007986 */ /* 0x000fe2000c101904 */
[----:B------:R-:W-:Y:S05]  /*00d0*/  EXIT ;  /* 0x000000000000794d */ /* 0x000fea0003800000 */
.L_x_0:
[----:B------:R-:W-:-:S00]  /*00e0*/  BRA `(.L_x_0) ;  /* 0xfffffffc00fc7947 */ /* 0x000fc0000383ffff */
[----:B------:R-:W-:-:S00]  /*00f0*/  NOP ;  /* 0x0000000000007918 */ /* 0x000fc00000000000 */
        /* <DEDUP_REMOVED lines=8> */
.L_x_1:


//--------------------- .nv.shared.reserved.0     --------------------------
	.section	.nv.shared.reserved.0,"aw",@nobits
	.weak		__nv_reservedSMEM_offset_0_alias
	.size		__nv_reservedSMEM_offset_0_alias, 0, 64
	.other		__nv_reservedSMEM_offset_0_alias,@"STO_CUDA_RESERVED_SHARED STV_DEFAULT"
__nv_reservedSMEM_offset_0_alias:
	.zero		0
	.zero		64


//--------------------- .nv.constant0._Z9cuda_testPfS_S_ --------------------------
	.section	.nv.constant0._Z9cuda_testPfS_S_,"a",@progbits
	.sectionflags	@""
	.align	4
.nv.constant0._Z9cuda_testPfS_S_:
	.zero		920


//--------------------- SYMBOLS --------------------------

	.type		.nv.reservedSmem.offset0,@object
	.size		.nv.reservedSmem.offset0,0x4
